	.headerflags	@"EF_CUDA_TEXMODE_UNIFIED EF_CUDA_64BIT_ADDRESS EF_CUDA_ACCELERATORS EF_CUDA_SM90 EF_CUDA_VIRTUAL_SM(EF_CUDA_SM90)"
	.elftype	@"ET_EXEC"


//--------------------- .nv.info                  --------------------------
	.section	.nv.info,"",@"SHT_CUDA_INFO"
	.align	4


	//----- nvinfo : EIATTR_REGCOUNT
	.align		4
        /*0000*/ 	.byte	0x04, 0x2f
        /*0002*/ 	.short	(.L_1 - .L_0)
	.align		4
.L_0:
        /*0004*/ 	.word	index@(triton_poi_fused_convolution_max_pool2d_with_indices_relu_20)
        /*0008*/ 	.word	0x00000010


	//----- nvinfo : EIATTR_MIN_STACK_SIZE
	.align		4
.L_1:
        /*000c*/ 	.byte	0x04, 0x12
        /*000e*/ 	.short	(.L_3 - .L_2)
	.align		4
.L_2:
        /*0010*/ 	.word	index@(triton_poi_fused_convolution_max_pool2d_with_indices_relu_20)
        /*0014*/ 	.word	0x00000000


	//----- nvinfo : EIATTR_FRAME_SIZE
	.align		4
.L_3:
        /*0018*/ 	.byte	0x04, 0x11
        /*001a*/ 	.short	(.L_5 - .L_4)
	.align		4
.L_4:
        /*001c*/ 	.word	index@(triton_poi_fused_convolution_max_pool2d_with_indices_relu_20)
        /*0020*/ 	.word	0x00000000


	//----- nvinfo : EIATTR_MIN_STACK_SIZE
	.align		4
.L_5:
        /*0024*/ 	.byte	0x04, 0x12
        /*0026*/ 	.short	(.L_7 - .L_6)
	.align		4
.L_6:
        /*0028*/ 	.word	index@(triton_poi_fused_convolution_max_pool2d_with_indices_relu_20)
        /*002c*/ 	.word	0x00000000
.L_7:


//--------------------- .nv.info.triton_poi_fused_convolution_max_pool2d_with_indices_relu_20 --------------------------
	.section	.nv.info.triton_poi_fused_convolution_max_pool2d_with_indices_relu_20,"",@"SHT_CUDA_INFO"
	.sectionflags	@""
	.align	4


	//----- nvinfo : EIATTR_CUDA_API_VERSION
	.align		4
        /*0000*/ 	.byte	0x04, 0x37
        /*0002*/ 	.short	(.L_9 - .L_8)
.L_8:
        /*0004*/ 	.word	0x0000007c


	//----- nvinfo : EIATTR_KPARAM_INFO
	.align		4
.L_9:
        /*0008*/ 	.byte	0x04, 0x17
        /*000a*/ 	.short	(.L_11 - .L_10)
.L_10:
        /*000c*/ 	.word	0x00000000
        /*0010*/ 	.short	0x0002
        /*0012*/ 	.short	0x0010
        /*0014*/ 	.byte	0x00, 0xf0, 0x11, 0x00


	//----- nvinfo : EIATTR_KPARAM_INFO
	.align		4
.L_11:
        /*0018*/ 	.byte	0x04, 0x17
        /*001a*/ 	.short	(.L_13 - .L_12)
.L_12:
        /*001c*/ 	.word	0x00000000
        /*0020*/ 	.short	0x0001
        /*0022*/ 	.short	0x0008
        /*0024*/ 	.byte	0x00, 0xf4, 0x21, 0x00


	//----- nvinfo : EIATTR_KPARAM_INFO
	.align		4
.L_13:
        /*0028*/ 	.byte	0x04, 0x17
        /*002a*/ 	.short	(.L_15 - .L_14)
.L_14:
        /*002c*/ 	.word	0x00000000
        /*0030*/ 	.short	0x0000
        /*0032*/ 	.short	0x0000
        /*0034*/ 	.byte	0x00, 0xf4, 0x21, 0x00


	//----- nvinfo : EIATTR_SPARSE_MMA_MASK
	.align		4
.L_15:
        /*0038*/ 	.byte	0x03, 0x50
        /*003a*/ 	.short	0x0000


	//----- nvinfo : EIATTR_MAXREG_COUNT
	.align		4
        /*003c*/ 	.byte	0x03, 0x1b
        /*003e*/ 	.short	0x00ff


	//----- nvinfo : EIATTR_EXIT_INSTR_OFFSETS
	.align		4
        /*0040*/ 	.byte	0x04, 0x1c
        /*0042*/ 	.short	(.L_17 - .L_16)


	//   ....[0]....
.L_16:
        /*0044*/ 	.word	0x000002c0


	//----- nvinfo : EIATTR_REQNTID
	.align		4
.L_17:
        /*0048*/ 	.byte	0x04, 0x10
        /*004a*/ 	.short	(.L_19 - .L_18)
.L_18:
        /*004c*/ 	.word	0x00000080
        /*0050*/ 	.word	0x00000001
        /*0054*/ 	.word	0x00000001


	//----- nvinfo : EIATTR_CBANK_PARAM_SIZE
	.align		4
.L_19:
        /*0058*/ 	.byte	0x03, 0x19
        /*005a*/ 	.short	0x0014


	//----- nvinfo : EIATTR_PARAM_CBANK
	.align		4
        /*005c*/ 	.byte	0x04, 0x0a
        /*005e*/ 	.short	(.L_21 - .L_20)
	.align		4
.L_20:
        /*0060*/ 	.word	index@(.nv.constant0.triton_poi_fused_convolution_max_pool2d_with_indices_relu_20)
        /*0064*/ 	.short	0x0210
        /*0066*/ 	.short	0x0014


	//----- nvinfo : EIATTR_SW_WAR
	.align		4
.L_21:
        /*0068*/ 	.byte	0x04, 0x36
        /*006a*/ 	.short	(.L_23 - .L_22)
.L_22:
        /*006c*/ 	.word	0x00000008
.L_23:


//--------------------- .nv.callgraph             --------------------------
	.section	.nv.callgraph,"",@"SHT_CUDA_CALLGRAPH"
	.align	4
	.sectionentsize	8
	.align		4
        /*0000*/ 	.word	0x00000000
	.align		4
        /*0004*/ 	.word	0xffffffff
	.align		4
        /*0008*/ 	.word	0x00000000
	.align		4
        /*000c*/ 	.word	0xfffffffe
	.align		4
        /*0010*/ 	.word	0x00000000
	.align		4
        /*0014*/ 	.word	0xfffffffd
	.align		4
        /*0018*/ 	.word	0x00000000
	.align		4
        /*001c*/ 	.word	0xfffffffc


//--------------------- .text.triton_poi_fused_convolution_max_pool2d_with_indices_relu_20 --------------------------
	.section	.text.triton_poi_fused_convolution_max_pool2d_with_indices_relu_20,"ax",@progbits
	.align	128
        .global         triton_poi_fused_convolution_max_pool2d_with_indices_relu_20
        .type           triton_poi_fused_convolution_max_pool2d_with_indices_relu_20,@function
        .size           triton_poi_fused_convolution_max_pool2d_with_indices_relu_20,(.L_x_1 - triton_poi_fused_convolution_max_pool2d_with_indices_relu_20)
        .other          triton_poi_fused_convolution_max_pool2d_with_indices_relu_20,@"STO_CUDA_ENTRY STV_DEFAULT"
triton_poi_fused_convolution_max_pool2d_with_indices_relu_20:
.text.triton_poi_fused_convolution_max_pool2d_with_indices_relu_20:
[----:B------:R-:W-:Y:S01]  /*0000*/  LDC R1, c[0x0][0x28] ;  /* 0x00000a00ff017b82 */ /* 0x000fe20000000800 */
[----:B------:R-:W1:Y:S01]  /*0010*/  S2R R0, SR_TID.X ;  /* 0x0000000000007919 */ /* 0x000e620000002100 */
[----:B------:R-:W-:Y:S01]  /*0020*/  ULDC.64 UR4, c[0x0][0x208] ;  /* 0x0000820000047ab9 */ /* 0x000fe20000000a00 */
[----:B------:R-:W2:Y:S01]  /*0030*/  S2R R3, SR_CTAID.X ;  /* 0x0000000000037919 */ /* 0x000ea20000002500 */
[----:B-1----:R-:W-:Y:S02]  /*0040*/  LOP3.LUT R0, R0, 0x7f, RZ, 0xc0, !PT ;  /* 0x0000007f00007812 */ /* 0x002fe400078ec0ff */
[----:B--2---:R-:W-:-:S03]  /*0050*/  SHF.R.S32.HI R5, RZ, 0x18, R3 ;  /* 0x00000018ff057819 */ /* 0x004fc60000011403 */
[----:B------:R-:W-:Y:S01]  /*0060*/  IMAD R0, R3, 0x80, R0 ;  /* 0x0000008003007824 */ /* 0x000fe200078e0200 */
[----:B------:R-:W-:-:S04]  /*0070*/  SGXT R5, R5, 0x1 ;  /* 0x000000010505781a */ /* 0x000fc80000000200 */
[----:B------:R-:W-:Y:S02]  /*0080*/  SHF.R.S32.HI R3, RZ, 0x1f, R0 ;  /* 0x0000001fff037819 */ /* 0x000fe40000011400 */
[-C--:B------:R-:W-:Y:S02]  /*0090*/  LEA.HI R6, R5, R0.reuse, RZ, 0xb ;  /* 0x0000000005067211 */ /* 0x080fe400078f58ff */
[----:B------:R-:W-:Y:S02]  /*00a0*/  LEA.HI R4, R3, R0, RZ, 0x9 ;  /* 0x0000000003047211 */ /* 0x000fe400078f48ff */
[----:B------:R-:W1:Y:S01]  /*00b0*/  LDC.64 R2, c[0x0][0x210] ;  /* 0x00008400ff027b82 */ /* 0x000e620000000a00 */
[----:B------:R-:W-:Y:S01]  /*00c0*/  IMAD.SHL.U32 R7, R6, 0x4, RZ ;  /* 0x0000000406077824 */ /* 0x000fe200078e00ff */
[----:B------:R-:W-:-:S04]  /*00d0*/  SHF.R.S32.HI R5, RZ, 0x9, R4 ;  /* 0x00000009ff057819 */ /* 0x000fc80000011404 */
[----:B------:R-:W-:Y:S02]  /*00e0*/  LEA.HI R6, R5, R5, RZ, 0x2 ;  /* 0x0000000505067211 */ /* 0x000fe400078f10ff */
[----:B------:R-:W-:Y:S02]  /*00f0*/  LOP3.LUT R8, R7, 0xffffe000, RZ, 0xc0, !PT ;  /* 0xffffe00007087812 */ /* 0x000fe400078ec0ff */
[----:B------:R-:W-:Y:S02]  /*0100*/  LOP3.LUT R7, R4, 0xfffffe00, RZ, 0xc0, !PT ;  /* 0xfffffe0004077812 */ /* 0x000fe400078ec0ff */
[----:B------:R-:W-:Y:S02]  /*0110*/  LOP3.LUT R6, R6, 0x3ffffc, RZ, 0xc0, !PT ;  /* 0x003ffffc06067812 */ /* 0x000fe400078ec0ff */
[----:B------:R-:W-:-:S03]  /*0120*/  IADD3 R7, R8, R0, -R7 ;  /* 0x0000000008077210 */ /* 0x000fc60007ffe807 */
[----:B------:R-:W-:-:S04]  /*0130*/  IMAD.IADD R6, R5, 0x1, -R6 ;  /* 0x0000000105067824 */ /* 0x000fc800078e0a06 */
[----:B------:R-:W-:-:S04]  /*0140*/  IMAD R11, R6, 0x400, R7 ;  /* 0x00000400060b7824 */ /* 0x000fc800078e0207 */
[C---:B------:R-:W-:Y:S02]  /*0150*/  VIADD R7, R11.reuse, 0x200 ;  /* 0x000002000b077836 */ /* 0x040fe40000000000 */
[----:B-1----:R-:W-:-:S04]  /*0160*/  IMAD.WIDE R4, R11, 0x4, R2 ;  /* 0x000000040b047825 */ /* 0x002fc800078e0202 */
[--C-:B------:R-:W-:Y:S02]  /*0170*/  IMAD.WIDE R6, R7, 0x4, R2.reuse ;  /* 0x0000000407067825 */ /* 0x100fe400078e0202 */
[----:B------:R-:W2:Y:S02]  /*0180*/  LDG.E R4, desc[UR4][R4.64] ;  /* 0x0000000404047981 */ /* 0x000ea4000c1e1900 */
[----:B------:R-:W-:Y:S02]  /*0190*/  VIADD R9, R11, 0x1000 ;  /* 0x000010000b097836 */ /* 0x000fe40000000000 */
[----:B------:R-:W2:Y:S02]  /*01a0*/  LDG.E R13, desc[UR4][R6.64] ;  /* 0x00000004060d7981 */ /* 0x000ea4000c1e1900 */
[----:B------:R-:W-:-:S04]  /*01b0*/  IMAD.WIDE R8, R9, 0x4, R2 ;  /* 0x0000000409087825 */ /* 0x000fc800078e0202 */
[----:B------:R-:W-:Y:S01]  /*01c0*/  VIADD R11, R11, 0x1200 ;  /* 0x000012000b0b7836 */ /* 0x000fe20000000000 */
[----:B------:R-:W3:Y:S03]  /*01d0*/  LDG.E R12, desc[UR4][R8.64] ;  /* 0x00000004080c7981 */ /* 0x000ee6000c1e1900 */
[----:B------:R-:W-:Y:S02]  /*01e0*/  IMAD.WIDE R2, R11, 0x4, R2 ;  /* 0x000000040b027825 */ /* 0x000fe400078e0202 */
[----:B------:R-:W1:Y:S04]  /*01f0*/  LDC.64 R10, c[0x0][0x218] ;  /* 0x00008600ff0a7b82 */ /* 0x000e680000000a00 */
[----:B------:R-:W4:Y:S01]  /*0200*/  LDG.E R3, desc[UR4][R2.64] ;  /* 0x0000000402037981 */ /* 0x000f22000c1e1900 */
[----:B--2---:R-:W-:-:S02]  /*0210*/  FSETP.GT.AND P1, PT, R13, R4, PT ;  /* 0x000000040d00720b */ /* 0x004fc40003f24000 */
[----:B------:R-:W-:Y:S02]  /*0220*/  FSETP.NAN.AND P2, PT, R13, R13, PT ;  /* 0x0000000d0d00720b */ /* 0x000fe40003f48000 */
[----:B---3--:R-:W-:-:S09]  /*0230*/  FSETP.NAN.AND P0, PT, R12, R12, PT ;  /* 0x0000000c0c00720b */ /* 0x008fd20003f08000 */
[----:B------:R-:W-:Y:S02]  /*0240*/  @!P1 FSEL R13, R13, R4, P2 ;  /* 0x000000040d0d9208 */ /* 0x000fe40001000000 */
[----:B----4-:R-:W-:Y:S02]  /*0250*/  FSETP.NAN.AND P1, PT, R3, R3, PT ;  /* 0x000000030300720b */ /* 0x010fe40003f28000 */
[----:B------:R-:W-:-:S04]  /*0260*/  FSETP.GEU.AND P2, PT, R13, R12, PT ;  /* 0x0000000c0d00720b */ /* 0x000fc80003f4e000 */
[----:B------:R-:W-:-:S04]  /*0270*/  @!P0 FSEL R12, R12, R13, !P2 ;  /* 0x0000000d0c0c8208 */ /* 0x000fc80005000000 */
[----:B------:R-:W-:Y:S01]  /*0280*/  FSETP.GEU.AND P0, PT, R12, R3, PT ;  /* 0x000000030c00720b */ /* 0x000fe20003f0e000 */
[----:B-1----:R-:W-:-:S03]  /*0290*/  IMAD.WIDE R4, R0, 0x4, R10 ;  /* 0x0000000400047825 */ /* 0x002fc600078e020a */
[----:B------:R-:W-:-:S05]  /*02a0*/  @!P1 SEL R3, R3, R12, !P0 ;  /* 0x0000000c03039207 */ /* 0x000fca0004000000 */
[----:B------:R-:W-:Y:S01]  /*02b0*/  STG.E desc[UR4][R4.64], R3 ;  /* 0x0000000304007986 */ /* 0x000fe2000c101904 */
[----:B------:R-:W-:Y:S05]  /*02c0*/  EXIT ;  /* 0x000000000000794d */ /* 0x000fea0003800000 */
.L_x_0:
[----:B------:R-:W-:-:S00]  /*02d0*/  BRA `(.L_x_0) ;  /* 0xfffffffc00fc7947 */ /* 0x000fc0000383ffff */
[----:B------:R-:W-:-:S00]  /*02e0*/  NOP ;  /* 0x0000000000007918 */ /* 0x000fc00000000000 */
        /* <DEDUP_REMOVED lines=9> */
.L_x_1:


//--------------------- .nv.constant0.triton_poi_fused_convolution_max_pool2d_with_indices_relu_20 --------------------------
	.section	.nv.constant0.triton_poi_fused_convolution_max_pool2d_with_indices_relu_20,"a",@progbits
	.sectionflags	@""
	.align	4
.nv.constant0.triton_poi_fused_convolution_max_pool2d_with_indices_relu_20:
	.zero		548
